//
// Generated by NVIDIA NVVM Compiler
//
// Compiler Build ID: CL-36424714
// Cuda compilation tools, release 13.0, V13.0.88
// Based on NVVM 20.0.0
//

.version 9.0
.target sm_100
.address_size 64

	// .globl	_Z8AdditionPfS_S_i

.visible .entry _Z8AdditionPfS_S_i(
	.param .u64 .ptr .align 1 _Z8AdditionPfS_S_i_param_0,
	.param .u64 .ptr .align 1 _Z8AdditionPfS_S_i_param_1,
	.param .u64 .ptr .align 1 _Z8AdditionPfS_S_i_param_2,
	.param .u32 _Z8AdditionPfS_S_i_param_3
)
{
	.reg .pred 	%p<2>;
	.reg .b32 	%r<6>;
	.reg .b32 	%f<4>;
	.reg .b64 	%rd<11>;

	ld.param.u64 	%rd1, [_Z8AdditionPfS_S_i_param_0];
	ld.param.u64 	%rd2, [_Z8AdditionPfS_S_i_param_1];
	ld.param.u64 	%rd3, [_Z8AdditionPfS_S_i_param_2];
	ld.param.u32 	%r2, [_Z8AdditionPfS_S_i_param_3];
	mov.u32 	%r1, %tid.x;
	setp.ge.s32 	%p1, %r1, %r2;
	@%p1 bra 	$L__BB0_2;
	cvta.to.global.u64 	%rd4, %rd1;
	cvta.to.global.u64 	%rd5, %rd2;
	cvta.to.global.u64 	%rd6, %rd3;
	mov.u32 	%r3, %ctaid.x;
	shl.b32 	%r4, %r3, 10;
	or.b32  	%r5, %r4, %r1;
	mul.wide.u32 	%rd7, %r5, 4;
	add.s64 	%rd8, %rd4, %rd7;
	ld.global.f32 	%f1, [%rd8];
	add.s64 	%rd9, %rd5, %rd7;
	ld.global.f32 	%f2, [%rd9];
	add.f32 	%f3, %f1, %f2;
	add.s64 	%rd10, %rd6, %rd7;
	st.global.f32 	[%rd10], %f3;
$L__BB0_2:
	ret;

}


// ===== COMPILED SASS (sm_100) =====

	.target	sm_100

	.elftype	@"ET_EXEC"


//--------------------- .note.nv.tkinfo           --------------------------
	.section	.note.nv.tkinfo,"",@"SHT_NOTE"
	.sectionflags	@"SHF_NOTE_NV_TKINFO"
	.tkinfo
        /*0018*/ 	.word	0x00000002
        /*0030*/ 	.string	""
        /*0030*/ 	.string	"ptxas"
        /*0030*/ 	.string	"Cuda compilation tools, release 13.0, V13.0.88"
        /*0030*/ 	.string	"Build cuda_13.0.r13.0/compiler.36424714_0"
        /*0030*/ 	.string	"-arch sm_100 -m 64 "



//--------------------- .note.nv.cuinfo           --------------------------
	.section	.note.nv.cuinfo,"",@"SHT_NOTE"
	.sectionflags	@"SHF_NOTE_NV_CUINFO"
        /*0018*/ 	.short	0x0002
        /*001a*/ 	.short	0x0064
        /*001c*/ 	.short	0x0082
	.zero		2


//--------------------- .nv.info                  --------------------------
	.section	.nv.info,"",@"SHT_CUDA_INFO"
	.align	4


	//----- nvinfo : EIATTR_REGCOUNT
	.align		4
        /*0000*/ 	.byte	0x04, 0x2f
        /*0002*/ 	.short	(.L_1 - .L_0)
	.align		4
.L_0:
        /*0004*/ 	.word	index@(_Z8AdditionPfS_S_i)
        /*0008*/ 	.word	0x0000000c


	//----- nvinfo : EIATTR_FRAME_SIZE
	.align		4
.L_1:
        /*000c*/ 	.byte	0x04, 0x11
        /*000e*/ 	.short	(.L_3 - .L_2)
	.align		4
.L_2:
        /*0010*/ 	.word	index@(_Z8AdditionPfS_S_i)
        /*0014*/ 	.word	0x00000000


	//----- nvinfo : EIATTR_MIN_STACK_SIZE
	.align		4
.L_3:
        /*0018*/ 	.byte	0x04, 0x12
        /*001a*/ 	.short	(.L_5 - .L_4)
	.align		4
.L_4:
        /*001c*/ 	.word	index@(_Z8AdditionPfS_S_i)
        /*0020*/ 	.word	0x00000000
.L_5:


//--------------------- .nv.compat                --------------------------
	.section	.nv.compat,"",@"SHT_CUDA_COMPAT_INFO"
	.align	4
        /*0000*/ 	.byte	0x02, 0x09, 0x00, 0x00, 0x02, 0x02, 0x01, 0x00, 0x02, 0x05, 0x05, 0x00, 0x03, 0x07, 0x01, 0x01
        /*0010*/ 	.byte	0x02, 0x03, 0x00, 0x00, 0x02, 0x06, 0x01, 0x00, 0x04, 0x0b, 0x08, 0x00, 0x09, 0x00, 0x00, 0x00
        /*0020*/ 	.byte	0x00, 0x00, 0x00, 0x00


//--------------------- .nv.info._Z8AdditionPfS_S_i --------------------------
	.section	.nv.info._Z8AdditionPfS_S_i,"",@"SHT_CUDA_INFO"
	.sectionflags	@""
	.align	4


	//----- nvinfo : EIATTR_CUDA_API_VERSION
	.align		4
        /*0000*/ 	.byte	0x04, 0x37
        /*0002*/ 	.short	(.L_7 - .L_6)
.L_6:
        /*0004*/ 	.word	0x00000082


	//----- nvinfo : EIATTR_KPARAM_INFO
	.align		4
.L_7:
        /*0008*/ 	.byte	0x04, 0x17
        /*000a*/ 	.short	(.L_9 - .L_8)
.L_8:
        /*000c*/ 	.word	0x00000000
        /*0010*/ 	.short	0x0003
        /*0012*/ 	.short	0x0018
        /*0014*/ 	.byte	0x00, 0xf0, 0x11, 0x00


	//----- nvinfo : EIATTR_KPARAM_INFO
	.align		4
.L_9:
        /*0018*/ 	.byte	0x04, 0x17
        /*001a*/ 	.short	(.L_11 - .L_10)
.L_10:
        /*001c*/ 	.word	0x00000000
        /*0020*/ 	.short	0x0002
        /*0022*/ 	.short	0x0010
        /*0024*/ 	.byte	0x00, 0xf5, 0x21, 0x00


	//----- nvinfo : EIATTR_KPARAM_INFO
	.align		4
.L_11:
        /*0028*/ 	.byte	0x04, 0x17
        /*002a*/ 	.short	(.L_13 - .L_12)
.L_12:
        /*002c*/ 	.word	0x00000000
        /*0030*/ 	.short	0x0001
        /*0032*/ 	.short	0x0008
        /*0034*/ 	.byte	0x00, 0xf5, 0x21, 0x00


	//----- nvinfo : EIATTR_KPARAM_INFO
	.align		4
.L_13:
        /*0038*/ 	.byte	0x04, 0x17
        /*003a*/ 	.short	(.L_15 - .L_14)
.L_14:
        /*003c*/ 	.word	0x00000000
        /*0040*/ 	.short	0x0000
        /*0042*/ 	.short	0x0000
        /*0044*/ 	.byte	0x00, 0xf5, 0x21, 0x00


	//----- nvinfo : EIATTR_SPARSE_MMA_MASK
	.align		4
.L_15:
        /*0048*/ 	.byte	0x03, 0x50
        /*004a*/ 	.short	0x0000


	//----- nvinfo : EIATTR_MAXREG_COUNT
	.align		4
        /*004c*/ 	.byte	0x03, 0x1b
        /*004e*/ 	.short	0x00ff


	//----- nvinfo : EIATTR_MERCURY_ISA_VERSION
	.align		4
        /*0050*/ 	.byte	0x03, 0x5f
        /*0052*/ 	.short	0x0101


	//----- nvinfo : EIATTR_VRC_CTA_INIT_COUNT
	.align		4
        /*0054*/ 	.byte	0x02, 0x4a
	.zero		1
	.zero		1


	//----- nvinfo : EIATTR_EXIT_INSTR_OFFSETS
	.align		4
        /*0058*/ 	.byte	0x04, 0x1c
        /*005a*/ 	.short	(.L_17 - .L_16)


	//   ....[0]....
.L_16:
        /*005c*/ 	.word	0x00000040


	//   ....[1]....
        /*0060*/ 	.word	0x00000130


	//----- nvinfo : EIATTR_CBANK_PARAM_SIZE
	.align		4
.L_17:
        /*0064*/ 	.byte	0x03, 0x19
        /*0066*/ 	.short	0x001c


	//----- nvinfo : EIATTR_PARAM_CBANK
	.align		4
        /*0068*/ 	.byte	0x04, 0x0a
        /*006a*/ 	.short	(.L_19 - .L_18)
	.align		4
.L_18:
        /*006c*/ 	.word	index@(.nv.constant0._Z8AdditionPfS_S_i)
        /*0070*/ 	.short	0x0380
        /*0072*/ 	.short	0x001c


	//----- nvinfo : EIATTR_SW_WAR
	.align		4
.L_19:
        /*0074*/ 	.byte	0x04, 0x36
        /*0076*/ 	.short	(.L_21 - .L_20)
.L_20:
        /*0078*/ 	.word	0x00000008
.L_21:


//--------------------- .nv.callgraph             --------------------------
	.section	.nv.callgraph,"",@"SHT_CUDA_CALLGRAPH"
	.align	4
	.sectionentsize	8
	.align		4
        /*0000*/ 	.word	0x00000000
	.align		4
        /*0004*/ 	.word	0xffffffff
	.align		4
        /*0008*/ 	.word	0x00000000
	.align		4
        /*000c*/ 	.word	0xfffffffe
	.align		4
        /*0010*/ 	.word	0x00000000
	.align		4
        /*0014*/ 	.word	0xfffffffd
	.align		4
        /*0018*/ 	.word	0x00000000
	.align		4
        /*001c*/ 	.word	0xfffffffc


//--------------------- .text._Z8AdditionPfS_S_i  --------------------------
	.section	.text._Z8AdditionPfS_S_i,"ax",@progbits
	.align	128
        .global         _Z8AdditionPfS_S_i
        .type           _Z8AdditionPfS_S_i,@function
        .size           _Z8AdditionPfS_S_i,(.L_x_1 - _Z8AdditionPfS_S_i)
        .other          _Z8AdditionPfS_S_i,@"STO_CUDA_ENTRY STV_DEFAULT"
_Z8AdditionPfS_S_i:
.text._Z8AdditionPfS_S_i:
[----:B------:R-:W-:Y:S01]  /*0000*/  LDC R1, c[0x0][0x37c] ;  /* 0x0000df00ff017b82 */ /* 0x000fe20000000800 */
[----:B------:R-:W0:Y:S01]  /*0010*/  S2R R9, SR_TID.X ;  /* 0x0000000000097919 */ /* 0x000e220000002100 */
[----:B------:R-:W0:Y:S02]  /*0020*/  LDCU UR4, c[0x0][0x398] ;  /* 0x00007300ff0477ac */ /* 0x000e240008000800 */
[----:B0-----:R-:W-:-:S13]  /*0030*/  ISETP.GE.AND P0, PT, R9, UR4, PT ;  /* 0x0000000409007c0c */ /* 0x001fda000bf06270 */
[----:B------:R-:W-:Y:S05]  /*0040*/  @P0 EXIT ;  /* 0x000000000000094d */ /* 0x000fea0003800000 */
[----:B------:R-:W0:Y:S01]  /*0050*/  S2UR UR4, SR_CTAID.X ;  /* 0x00000000000479c3 */ /* 0x000e220000002500 */
[----:B------:R-:W1:Y:S07]  /*0060*/  LDCU.64 UR6, c[0x0][0x358] ;  /* 0x00006b00ff0677ac */ /* 0x000e6e0008000a00 */
[----:B------:R-:W2:Y:S08]  /*0070*/  LDC.64 R2, c[0x0][0x380] ;  /* 0x0000e000ff027b82 */ /* 0x000eb00000000a00 */
[----:B------:R-:W3:Y:S01]  /*0080*/  LDC.64 R4, c[0x0][0x388] ;  /* 0x0000e200ff047b82 */ /* 0x000ee20000000a00 */
[----:B0-----:R-:W-:-:S07]  /*0090*/  USHF.L.U32 UR4, UR4, 0xa, URZ ;  /* 0x0000000a04047899 */ /* 0x001fce00080006ff */
[----:B------:R-:W0:Y:S01]  /*00a0*/  LDC.64 R6, c[0x0][0x390] ;  /* 0x0000e400ff067b82 */ /* 0x000e220000000a00 */
[----:B------:R-:W-:-:S05]  /*00b0*/  LOP3.LUT R9, R9, UR4, RZ, 0xfc, !PT ;  /* 0x0000000409097c12 */ /* 0x000fca000f8efcff */
[----:B--2---:R-:W-:-:S04]  /*00c0*/  IMAD.WIDE.U32 R2, R9, 0x4, R2 ;  /* 0x0000000409027825 */ /* 0x004fc800078e0002 */
[C---:B---3--:R-:W-:Y:S02]  /*00d0*/  IMAD.WIDE.U32 R4, R9.reuse, 0x4, R4 ;  /* 0x0000000409047825 */ /* 0x048fe400078e0004 */
[----:B-1----:R-:W2:Y:S04]  /*00e0*/  LDG.E R2, desc[UR6][R2.64] ;  /* 0x0000000602027981 */ /* 0x002ea8000c1e1900 */
[----:B------:R-:W2:Y:S01]  /*00f0*/  LDG.E R5, desc[UR6][R4.64] ;  /* 0x0000000604057981 */ /* 0x000ea2000c1e1900 */
[----:B0-----:R-:W-:-:S04]  /*0100*/  IMAD.WIDE.U32 R6, R9, 0x4, R6 ;  /* 0x0000000409067825 */ /* 0x001fc800078e0006 */
[----:B--2---:R-:W-:-:S05]  /*0110*/  FADD R9, R2, R5 ;  /* 0x0000000502097221 */ /* 0x004fca0000000000 */
[----:B------:R-:W-:Y:S01]  /*0120*/  STG.E desc[UR6][R6.64], R9 ;  /* 0x0000000906007986 */ /* 0x000fe2000c101906 */
[----:B------:R-:W-:Y:S05]  /*0130*/  EXIT ;  /* 0x000000000000794d */ /* 0x000fea0003800000 */
.L_x_0:
[----:B------:R-:W-:-:S00]  /*0140*/  BRA `(.L_x_0) ;  /* 0xfffffffc00fc7947 */ /* 0x000fc0000383ffff */
[----:B------:R-:W-:-:S00]  /*0150*/  NOP ;  /* 0x0000000000007918 */ /* 0x000fc00000000000 */
        /* <DEDUP_REMOVED lines=10> */
.L_x_1:


//--------------------- .nv.shared.reserved.0     --------------------------
	.section	.nv.shared.reserved.0,"aw",@nobits
	.weak		__nv_reservedSMEM_offset_0_alias
	.size		__nv_reservedSMEM_offset_0_alias, 0, 64
	.other		__nv_reservedSMEM_offset_0_alias,@"STO_CUDA_RESERVED_SHARED STV_DEFAULT"
__nv_reservedSMEM_offset_0_alias:
	.zero		0
	.zero		64


//--------------------- .nv.constant0._Z8AdditionPfS_S_i --------------------------
	.section	.nv.constant0._Z8AdditionPfS_S_i,"a",@progbits
	.sectionflags	@""
	.align	4
.nv.constant0._Z8AdditionPfS_S_i:
	.zero		924


//--------------------- SYMBOLS --------------------------

	.type		.nv.reservedSmem.offset0,@object
	.size		.nv.reservedSmem.offset0,0x4
